//
// Generated by NVIDIA NVVM Compiler
//
// Compiler Build ID: CL-36424714
// Cuda compilation tools, release 13.0, V13.0.88
// Based on NVVM 20.0.0
//

.version 9.0
.target sm_100
.address_size 64

	// .globl	_Z5hellov
.extern .func  (.param .b32 func_retval0) vprintf
(
	.param .b64 vprintf_param_0,
	.param .b64 vprintf_param_1
)
;
.global .align 1 .b8 $str[13] = {72, 69, 76, 76, 79, 32, 87, 79, 82, 76, 68, 33};
.global .align 8 .u64 STR = generic($str);
.global .align 1 .b8 $str$1[7] = {37, 100, 32, 37, 99, 10};

.visible .entry _Z5hellov()
{
	.local .align 8 .b8 	__local_depot0[8];
	.reg .b64 	%SP;
	.reg .b64 	%SPL;
	.reg .b16 	%rs<5>;
	.reg .b32 	%r<5>;
	.reg .b64 	%rd<8>;

	mov.u64 	%SPL, __local_depot0;
	cvta.local.u64 	%SP, %SPL;
	add.u64 	%rd1, %SP, 0;
	add.u64 	%rd2, %SPL, 0;
	mov.u32 	%r1, %tid.x;
	ld.global.u64 	%rd3, [STR];
	cvt.u16.u32 	%rs1, %r1;
	mul.hi.u16 	%rs2, %rs1, 5462;
	mul.lo.s16 	%rs3, %rs2, 12;
	sub.s16 	%rs4, %rs1, %rs3;
	cvt.u64.u16 	%rd4, %rs4;
	add.s64 	%rd5, %rd3, %rd4;
	ld.s8 	%r2, [%rd5];
	st.local.v2.u32 	[%rd2], {%r1, %r2};
	mov.u64 	%rd6, $str$1;
	cvta.global.u64 	%rd7, %rd6;
	{ // callseq 0, 0
	.param .b64 param0;
	st.param.b64 	[param0], %rd7;
	.param .b64 param1;
	st.param.b64 	[param1], %rd1;
	.param .b32 retval0;
	call.uni (retval0), 
	vprintf, 
	(
	param0, 
	param1
	);
	ld.param.b32 	%r3, [retval0];
	} // callseq 0
	ret;

}


// ===== COMPILED SASS (sm_100) =====

	.target	sm_100

	.elftype	@"ET_EXEC"


//--------------------- .note.nv.tkinfo           --------------------------
	.section	.note.nv.tkinfo,"",@"SHT_NOTE"
	.sectionflags	@"SHF_NOTE_NV_TKINFO"
	.tkinfo
        /*0018*/ 	.word	0x00000002
        /*0030*/ 	.string	""
        /*0030*/ 	.string	"ptxas"
        /*0030*/ 	.string	"Cuda compilation tools, release 13.0, V13.0.88"
        /*0030*/ 	.string	"Build cuda_13.0.r13.0/compiler.36424714_0"
        /*0030*/ 	.string	"-arch sm_100 -m 64 "



//--------------------- .note.nv.cuinfo           --------------------------
	.section	.note.nv.cuinfo,"",@"SHT_NOTE"
	.sectionflags	@"SHF_NOTE_NV_CUINFO"
        /*0018*/ 	.short	0x0002
        /*001a*/ 	.short	0x0064
        /*001c*/ 	.short	0x0082
	.zero		2


//--------------------- .nv.info                  --------------------------
	.section	.nv.info,"",@"SHT_CUDA_INFO"
	.align	4


	//----- nvinfo : EIATTR_REGCOUNT
	.align		4
        /*0000*/ 	.byte	0x04, 0x2f
        /*0002*/ 	.short	(.L_4 - .L_3)
	.align		4
.L_3:
        /*0004*/ 	.word	index@(_Z5hellov)
        /*0008*/ 	.word	0x00000018


	//----- nvinfo : EIATTR_FRAME_SIZE
	.align		4
.L_4:
        /*000c*/ 	.byte	0x04, 0x11
        /*000e*/ 	.short	(.L_6 - .L_5)
	.align		4
.L_5:
        /*0010*/ 	.word	index@(_Z5hellov)
        /*0014*/ 	.word	0x00000008


	//----- nvinfo : EIATTR_MIN_STACK_SIZE
	.align		4
.L_6:
        /*0018*/ 	.byte	0x04, 0x12
        /*001a*/ 	.short	(.L_8 - .L_7)
	.align		4
.L_7:
        /*001c*/ 	.word	index@(_Z5hellov)
        /*0020*/ 	.word	0x00000008
.L_8:


//--------------------- .nv.compat                --------------------------
	.section	.nv.compat,"",@"SHT_CUDA_COMPAT_INFO"
	.align	4
        /*0000*/ 	.byte	0x02, 0x09, 0x00, 0x00, 0x02, 0x02, 0x01, 0x00, 0x02, 0x05, 0x05, 0x00, 0x03, 0x07, 0x01, 0x01
        /*0010*/ 	.byte	0x02, 0x03, 0x00, 0x00, 0x02, 0x06, 0x01, 0x00, 0x04, 0x0b, 0x08, 0x00, 0x09, 0x00, 0x00, 0x00
        /*0020*/ 	.byte	0x00, 0x00, 0x00, 0x00


//--------------------- .nv.info._Z5hellov        --------------------------
	.section	.nv.info._Z5hellov,"",@"SHT_CUDA_INFO"
	.sectionflags	@""
	.align	4


	//----- nvinfo : EIATTR_CUDA_API_VERSION
	.align		4
        /*0000*/ 	.byte	0x04, 0x37
        /*0002*/ 	.short	(.L_10 - .L_9)
.L_9:
        /*0004*/ 	.word	0x00000082


	//----- nvinfo : EIATTR_SPARSE_MMA_MASK
	.align		4
.L_10:
        /*0008*/ 	.byte	0x03, 0x50
        /*000a*/ 	.short	0x0000


	//----- nvinfo : EIATTR_MAXREG_COUNT
	.align		4
        /*000c*/ 	.byte	0x03, 0x1b
        /*000e*/ 	.short	0x00ff


	//----- nvinfo : EIATTR_EXTERNS
	.align		4
        /*0010*/ 	.byte	0x04, 0x0f
        /*0012*/ 	.short	(.L_12 - .L_11)


	//   ....[0]....
	.align		4
.L_11:
        /*0014*/ 	.word	index@(vprintf)


	//----- nvinfo : EIATTR_MERCURY_ISA_VERSION
	.align		4
.L_12:
        /*0018*/ 	.byte	0x03, 0x5f
        /*001a*/ 	.short	0x0101


	//----- nvinfo : EIATTR_VRC_CTA_INIT_COUNT
	.align		4
        /*001c*/ 	.byte	0x02, 0x4a
	.zero		1
	.zero		1


	//----- nvinfo : EIATTR_SYSCALL_OFFSETS
	.align		4
        /*0020*/ 	.byte	0x04, 0x46
        /*0022*/ 	.short	(.L_14 - .L_13)


	//   ....[0]....
.L_13:
        /*0024*/ 	.word	0x000001d0


	//----- nvinfo : EIATTR_EXIT_INSTR_OFFSETS
	.align		4
.L_14:
        /*0028*/ 	.byte	0x04, 0x1c
        /*002a*/ 	.short	(.L_16 - .L_15)


	//   ....[0]....
.L_15:
        /*002c*/ 	.word	0x000001e0


	//----- nvinfo : EIATTR_SW_WAR
	.align		4
.L_16:
        /*0030*/ 	.byte	0x04, 0x36
        /*0032*/ 	.short	(.L_18 - .L_17)
.L_17:
        /*0034*/ 	.word	0x00000008
.L_18:


//--------------------- .nv.callgraph             --------------------------
	.section	.nv.callgraph,"",@"SHT_CUDA_CALLGRAPH"
	.align	4
	.sectionentsize	8
	.align		4
        /*0000*/ 	.word	0x00000000
	.align		4
        /*0004*/ 	.word	0xffffffff
	.align		4
        /*0008*/ 	.word	index@(_Z5hellov)
	.align		4
        /*000c*/ 	.word	index@(vprintf)
	.align		4
        /*0010*/ 	.word	0x00000000
	.align		4
        /*0014*/ 	.word	0xfffffffe
	.align		4
        /*0018*/ 	.word	0x00000000
	.align		4
        /*001c*/ 	.word	0xfffffffd
	.align		4
        /*0020*/ 	.word	0x00000000
	.align		4
        /*0024*/ 	.word	0xfffffffc


//--------------------- .nv.constant4             --------------------------
	.section	.nv.constant4,"a",@progbits
	.align	8
	.align		8
.nv.constant4:
        /*0000*/ 	.dword	vprintf
	.align		8
        /*0008*/ 	.dword	$str
	.align		8
        /*0010*/ 	.dword	STR
	.align		8
        /*0018*/ 	.dword	$str$1


//--------------------- .text._Z5hellov           --------------------------
	.section	.text._Z5hellov,"ax",@progbits
	.align	128
        .global         _Z5hellov
        .type           _Z5hellov,@function
        .size           _Z5hellov,(.L_x_2 - _Z5hellov)
        .other          _Z5hellov,@"STO_CUDA_ENTRY STV_DEFAULT"
_Z5hellov:
.text._Z5hellov:
[----:B------:R-:W0:Y:S08]  /*0000*/  LDC R1, c[0x0][0x37c] ;  /* 0x0000df00ff017b82 */ /* 0x000e300000000800 */
[----:B------:R-:W1:Y:S01]  /*0010*/  LDC.64 R2, c[0x4][0x10] ;  /* 0x01000400ff027b82 */ /* 0x000e620000000a00 */
[----:B------:R-:W1:Y:S01]  /*0020*/  LDCU.64 UR4, c[0x0][0x358] ;  /* 0x00006b00ff0477ac */ /* 0x000e620008000a00 */
[----:B------:R-:W2:Y:S01]  /*0030*/  S2R R8, SR_TID.X ;  /* 0x0000000000087919 */ /* 0x000ea20000002100 */
[----:B0-----:R-:W-:Y:S01]  /*0040*/  VIADD R1, R1, 0xfffffff8 ;  /* 0xfffffff801017836 */ /* 0x001fe20000000000 */
[----:B------:R-:W0:Y:S01]  /*0050*/  LDCU.64 UR6, c[0x4][0x18] ;  /* 0x01000300ff0677ac */ /* 0x000e220008000a00 */
[----:B-1----:R-:W3:Y:S01]  /*0060*/  LDG.E.64 R2, desc[UR4][R2.64] ;  /* 0x0000000402027981 */ /* 0x002ee2000c1e1b00 */
[----:B--2---:R-:W-:-:S05]  /*0070*/  LOP3.LUT R0, R8, 0xffff, RZ, 0xc0, !PT ;  /* 0x0000ffff08007812 */ /* 0x004fca00078ec0ff */
[----:B------:R-:W-:-:S05]  /*0080*/  IMAD R0, R0, 0x1556, RZ ;  /* 0x0000155600007824 */ /* 0x000fca00078e02ff */
[----:B------:R-:W-:-:S04]  /*0090*/  SHF.R.U32.HI R0, RZ, 0x10, R0 ;  /* 0x00000010ff007819 */ /* 0x000fc80000011600 */
[----:B------:R-:W-:-:S05]  /*00a0*/  PRMT R0, R0, 0x9910, RZ ;  /* 0x0000991000007816 */ /* 0x000fca00000000ff */
[----:B------:R-:W-:-:S04]  /*00b0*/  IMAD R0, R0, 0xc, RZ ;  /* 0x0000000c00007824 */ /* 0x000fc800078e02ff */
[----:B------:R-:W-:-:S05]  /*00c0*/  IMAD.MOV R0, RZ, RZ, -R0 ;  /* 0x000000ffff007224 */ /* 0x000fca00078e0a00 */
[----:B------:R-:W-:-:S05]  /*00d0*/  PRMT R5, R0, 0x7710, RZ ;  /* 0x0000771000057816 */ /* 0x000fca00000000ff */
[----:B------:R-:W-:-:S05]  /*00e0*/  IMAD.IADD R0, R5, 0x1, R8 ;  /* 0x0000000105007824 */ /* 0x000fca00078e0208 */
[----:B------:R-:W-:-:S04]  /*00f0*/  LOP3.LUT R11, R0, 0xffff, RZ, 0xc0, !PT ;  /* 0x0000ffff000b7812 */ /* 0x000fc800078ec0ff */
[----:B---3--:R-:W-:-:S05]  /*0100*/  IADD3 R10, P0, PT, R2, R11, RZ ;  /* 0x0000000b020a7210 */ /* 0x008fca0007f1e0ff */
[----:B------:R-:W-:-:S05]  /*0110*/  IMAD.X R11, RZ, RZ, R3, P0 ;  /* 0x000000ffff0b7224 */ /* 0x000fca00000e0603 */
[----:B------:R-:W2:Y:S01]  /*0120*/  LD.E.S8 R9, desc[UR4][R10.64] ;  /* 0x000000040a097980 */ /* 0x000ea2000c101300 */
[----:B------:R-:W-:Y:S01]  /*0130*/  MOV R0, 0x0 ;  /* 0x0000000000007802 */ /* 0x000fe20000000f00 */
[----:B------:R-:W1:Y:S01]  /*0140*/  LDCU UR4, c[0x0][0x2f8] ;  /* 0x00005f00ff0477ac */ /* 0x000e620008000800 */
[----:B0-----:R-:W-:Y:S02]  /*0150*/  IMAD.U32 R4, RZ, RZ, UR6 ;  /* 0x00000006ff047e24 */ /* 0x001fe4000f8e00ff */
[----:B------:R0:W3:Y:S01]  /*0160*/  LDC.64 R2, c[0x4][R0] ;  /* 0x0100000000027b82 */ /* 0x0000e20000000a00 */
[----:B------:R-:W4:Y:S01]  /*0170*/  LDCU UR5, c[0x0][0x2fc] ;  /* 0x00005f80ff0577ac */ /* 0x000f220008000800 */
[----:B------:R-:W-:Y:S01]  /*0180*/  IMAD.U32 R5, RZ, RZ, UR7 ;  /* 0x00000007ff057e24 */ /* 0x000fe2000f8e00ff */
[----:B-1----:R-:W-:-:S05]  /*0190*/  IADD3 R6, P0, PT, R1, UR4, RZ ;  /* 0x0000000401067c10 */ /* 0x002fca000ff1e0ff */
[----:B----4-:R-:W-:Y:S01]  /*01a0*/  IMAD.X R7, RZ, RZ, UR5, P0 ;  /* 0x00000005ff077e24 */ /* 0x010fe200080e06ff */
[----:B--23--:R0:W-:Y:S07]  /*01b0*/  STL.64 [R1], R8 ;  /* 0x0000000801007387 */ /* 0x00c1ee0000100a00 */
[----:B------:R-:W-:-:S07]  /*01c0*/  LEPC R20, `(.L_x_0) ;  /* 0x000000001014794e */ /* 0x000fce0000000000 */
[----:B0-----:R-:W-:Y:S05]  /*01d0*/  CALL.ABS.NOINC R2 ;  /* 0x0000000002007343 */ /* 0x001fea0003c00000 */
.L_x_0:
[----:B------:R-:W-:Y:S05]  /*01e0*/  EXIT ;  /* 0x000000000000794d */ /* 0x000fea0003800000 */
.L_x_1:
[----:B------:R-:W-:-:S00]  /*01f0*/  BRA `(.L_x_1) ;  /* 0xfffffffc00fc7947 */ /* 0x000fc0000383ffff */
[----:B------:R-:W-:-:S00]  /*0200*/  NOP ;  /* 0x0000000000007918 */ /* 0x000fc00000000000 */
[----:B------:R-:W-:-:S00]  /*0210*/  NOP ;  /* 0x0000000000007918 */ /* 0x000fc00000000000 */
[----:B------:R-:W-:-:S00]  /*0220*/  NOP ;  /* 0x0000000000007918 */ /* 0x000fc00000000000 */
[----:B------:R-:W-:-:S00]  /*0230*/  NOP ;  /* 0x0000000000007918 */ /* 0x000fc00000000000 */
[----:B------:R-:W-:-:S00]  /*0240*/  NOP ;  /* 0x0000000000007918 */ /* 0x000fc00000000000 */
[----:B------:R-:W-:-:S00]  /*0250*/  NOP ;  /* 0x0000000000007918 */ /* 0x000fc00000000000 */
[----:B------:R-:W-:-:S00]  /*0260*/  NOP ;  /* 0x0000000000007918 */ /* 0x000fc00000000000 */
[----:B------:R-:W-:-:S00]  /*0270*/  NOP ;  /* 0x0000000000007918 */ /* 0x000fc00000000000 */
.L_x_2:


//--------------------- .nv.global.init           --------------------------
	.section	.nv.global.init,"aw",@progbits
	.align	8
	.align		8
.nv.global.init:
	.type		STR,@object
	.size		STR,($str$1 - STR)
STR:
        /*0000*/ 	.dword	fun@R_CUDA_G64($str)
	.type		$str$1,@object
	.size		$str$1,($str - $str$1)
$str$1:
        /*0008*/ 	.byte	0x25, 0x64, 0x20, 0x25, 0x63, 0x0a, 0x00
	.type		$str,@object
	.size		$str,(.L_0 - $str)
$str:
        /*000f*/ 	.byte	0x48, 0x45, 0x4c, 0x4c, 0x4f, 0x20, 0x57, 0x4f, 0x52, 0x4c, 0x44, 0x21, 0x00
.L_0:


//--------------------- .nv.shared.reserved.0     --------------------------
	.section	.nv.shared.reserved.0,"aw",@nobits
	.weak		__nv_reservedSMEM_offset_0_alias
	.size		__nv_reservedSMEM_offset_0_alias, 0, 64
	.other		__nv_reservedSMEM_offset_0_alias,@"STO_CUDA_RESERVED_SHARED STV_DEFAULT"
__nv_reservedSMEM_offset_0_alias:
	.zero		0
	.zero		64


//--------------------- .nv.constant0._Z5hellov   --------------------------
	.section	.nv.constant0._Z5hellov,"a",@progbits
	.sectionflags	@""
	.align	4
.nv.constant0._Z5hellov:
	.zero		896


//--------------------- SYMBOLS --------------------------

	.type		.nv.reservedSmem.offset0,@object
	.size		.nv.reservedSmem.offset0,0x4
	.type		vprintf,@function
